	.headerflags	@"EF_CUDA_TEXMODE_UNIFIED EF_CUDA_64BIT_ADDRESS EF_CUDA_ACCELERATORS EF_CUDA_SM90 EF_CUDA_VIRTUAL_SM(EF_CUDA_SM90)"
	.elftype	@"ET_EXEC"


//--------------------- .nv.info                  --------------------------
	.section	.nv.info,"",@"SHT_CUDA_INFO"
	.align	4


	//----- nvinfo : EIATTR_REGCOUNT
	.align		4
        /*0000*/ 	.byte	0x04, 0x2f
        /*0002*/ 	.short	(.L_3 - .L_2)
	.align		4
.L_2:
        /*0004*/ 	.word	index@(triton_poi_fused__native_batch_norm_legit_no_training_relu_38)
        /*0008*/ 	.word	0x00000026


	//----- nvinfo : EIATTR_MIN_STACK_SIZE
	.align		4
.L_3:
        /*000c*/ 	.byte	0x04, 0x12
        /*000e*/ 	.short	(.L_5 - .L_4)
	.align		4
.L_4:
        /*0010*/ 	.word	index@(triton_poi_fused__native_batch_norm_legit_no_training_relu_38)
        /*0014*/ 	.word	0x00000000


	//----- nvinfo : EIATTR_FRAME_SIZE
	.align		4
.L_5:
        /*0018*/ 	.byte	0x04, 0x11
        /*001a*/ 	.short	(.L_7 - .L_6)
	.align		4
.L_6:
        /*001c*/ 	.word	index@(triton_poi_fused__native_batch_norm_legit_no_training_relu_38)
        /*0020*/ 	.word	0x00000000


	//----- nvinfo : EIATTR_MIN_STACK_SIZE
	.align		4
.L_7:
        /*0024*/ 	.byte	0x04, 0x12
        /*0026*/ 	.short	(.L_9 - .L_8)
	.align		4
.L_8:
        /*0028*/ 	.word	index@(triton_poi_fused__native_batch_norm_legit_no_training_relu_38)
        /*002c*/ 	.word	0x00000000
.L_9:


//--------------------- .nv.info.triton_poi_fused__native_batch_norm_legit_no_training_relu_38 --------------------------
	.section	.nv.info.triton_poi_fused__native_batch_norm_legit_no_training_relu_38,"",@"SHT_CUDA_INFO"
	.sectionflags	@""
	.align	4


	//----- nvinfo : EIATTR_CUDA_API_VERSION
	.align		4
        /*0000*/ 	.byte	0x04, 0x37
        /*0002*/ 	.short	(.L_11 - .L_10)
.L_10:
        /*0004*/ 	.word	0x0000007c


	//----- nvinfo : EIATTR_KPARAM_INFO
	.align		4
.L_11:
        /*0008*/ 	.byte	0x04, 0x17
        /*000a*/ 	.short	(.L_13 - .L_12)
.L_12:
        /*000c*/ 	.word	0x00000000
        /*0010*/ 	.short	0x0005
        /*0012*/ 	.short	0x0028
        /*0014*/ 	.byte	0x00, 0xf0, 0x11, 0x00


	//----- nvinfo : EIATTR_KPARAM_INFO
	.align		4
.L_13:
        /*0018*/ 	.byte	0x04, 0x17
        /*001a*/ 	.short	(.L_15 - .L_14)
.L_14:
        /*001c*/ 	.word	0x00000000
        /*0020*/ 	.short	0x0004
        /*0022*/ 	.short	0x0020
        /*0024*/ 	.byte	0x00, 0xf4, 0x21, 0x00


	//----- nvinfo : EIATTR_KPARAM_INFO
	.align		4
.L_15:
        /*0028*/ 	.byte	0x04, 0x17
        /*002a*/ 	.short	(.L_17 - .L_16)
.L_16:
        /*002c*/ 	.word	0x00000000
        /*0030*/ 	.short	0x0003
        /*0032*/ 	.short	0x0018
        /*0034*/ 	.byte	0x00, 0xf4, 0x21, 0x00


	//----- nvinfo : EIATTR_KPARAM_INFO
	.align		4
.L_17:
        /*0038*/ 	.byte	0x04, 0x17
        /*003a*/ 	.short	(.L_19 - .L_18)
.L_18:
        /*003c*/ 	.word	0x00000000
        /*0040*/ 	.short	0x0002
        /*0042*/ 	.short	0x0010
        /*0044*/ 	.byte	0x00, 0xf4, 0x21, 0x00


	//----- nvinfo : EIATTR_KPARAM_INFO
	.align		4
.L_19:
        /*0048*/ 	.byte	0x04, 0x17
        /*004a*/ 	.short	(.L_21 - .L_20)
.L_20:
        /*004c*/ 	.word	0x00000000
        /*0050*/ 	.short	0x0001
        /*0052*/ 	.short	0x0008
        /*0054*/ 	.byte	0x00, 0xf4, 0x21, 0x00


	//----- nvinfo : EIATTR_KPARAM_INFO
	.align		4
.L_21:
        /*0058*/ 	.byte	0x04, 0x17
        /*005a*/ 	.short	(.L_23 - .L_22)
.L_22:
        /*005c*/ 	.word	0x00000000
        /*0060*/ 	.short	0x0000
        /*0062*/ 	.short	0x0000
        /*0064*/ 	.byte	0x00, 0xf4, 0x21, 0x00


	//----- nvinfo : EIATTR_SPARSE_MMA_MASK
	.align		4
.L_23:
        /*0068*/ 	.byte	0x03, 0x50
        /*006a*/ 	.short	0x0000


	//----- nvinfo : EIATTR_MAXREG_COUNT
	.align		4
        /*006c*/ 	.byte	0x03, 0x1b
        /*006e*/ 	.short	0x00ff


	//----- nvinfo : EIATTR_EXIT_INSTR_OFFSETS
	.align		4
        /*0070*/ 	.byte	0x04, 0x1c
        /*0072*/ 	.short	(.L_25 - .L_24)


	//   ....[0]....
.L_24:
        /*0074*/ 	.word	0x00000b80


	//   ....[1]....
        /*0078*/ 	.word	0x00000ba0


	//----- nvinfo : EIATTR_REQNTID
	.align		4
.L_25:
        /*007c*/ 	.byte	0x04, 0x10
        /*007e*/ 	.short	(.L_27 - .L_26)
.L_26:
        /*0080*/ 	.word	0x00000080
        /*0084*/ 	.word	0x00000001
        /*0088*/ 	.word	0x00000001


	//----- nvinfo : EIATTR_CBANK_PARAM_SIZE
	.align		4
.L_27:
        /*008c*/ 	.byte	0x03, 0x19
        /*008e*/ 	.short	0x002c


	//----- nvinfo : EIATTR_PARAM_CBANK
	.align		4
        /*0090*/ 	.byte	0x04, 0x0a
        /*0092*/ 	.short	(.L_29 - .L_28)
	.align		4
.L_28:
        /*0094*/ 	.word	index@(.nv.constant0.triton_poi_fused__native_batch_norm_legit_no_training_relu_38)
        /*0098*/ 	.short	0x0210
        /*009a*/ 	.short	0x002c


	//----- nvinfo : EIATTR_SW_WAR
	.align		4
.L_29:
        /*009c*/ 	.byte	0x04, 0x36
        /*009e*/ 	.short	(.L_31 - .L_30)
.L_30:
        /*00a0*/ 	.word	0x00000008
.L_31:


//--------------------- .nv.callgraph             --------------------------
	.section	.nv.callgraph,"",@"SHT_CUDA_CALLGRAPH"
	.align	4
	.sectionentsize	8
	.align		4
        /*0000*/ 	.word	0x00000000
	.align		4
        /*0004*/ 	.word	0xffffffff
	.align		4
        /*0008*/ 	.word	0x00000000
	.align		4
        /*000c*/ 	.word	0xfffffffe
	.align		4
        /*0010*/ 	.word	0x00000000
	.align		4
        /*0014*/ 	.word	0xfffffffd
	.align		4
        /*0018*/ 	.word	0x00000000
	.align		4
        /*001c*/ 	.word	0xfffffffc


//--------------------- .nv.constant4             --------------------------
	.section	.nv.constant4,"a",@progbits
	.align	8
	.align		8
.nv.constant4:
        /*0000*/ 	.dword	_$_str
	.align		8
        /*0008*/ 	.dword	_$_str_$_2


//--------------------- .text.triton_poi_fused__native_batch_norm_legit_no_training_relu_38 --------------------------
	.section	.text.triton_poi_fused__native_batch_norm_legit_no_training_relu_38,"ax",@progbits
	.align	128
        .global         triton_poi_fused__native_batch_norm_legit_no_training_relu_38
        .type           triton_poi_fused__native_batch_norm_legit_no_training_relu_38,@function
        .size           triton_poi_fused__native_batch_norm_legit_no_training_relu_38,(.L_x_1 - triton_poi_fused__native_batch_norm_legit_no_training_relu_38)
        .other          triton_poi_fused__native_batch_norm_legit_no_training_relu_38,@"STO_CUDA_ENTRY STV_DEFAULT"
triton_poi_fused__native_batch_norm_legit_no_training_relu_38:
.text.triton_poi_fused__native_batch_norm_legit_no_training_relu_38:
[----:B------:R-:W0:Y:S02]  /*0000*/  LDC R1, c[0x0][0x28] ;  /* 0x00000a00ff017b82 */ /* 0x000e240000000800 */
[----:B------:R-:W1:Y:S01]  /*0010*/  S2R R0, SR_TID.X ;  /* 0x0000000000007919 */ /* 0x000e620000002100 */
[----:B------:R-:W2:Y:S01]  /*0020*/  LDC.64 R2, c[0x0][0x220] ;  /* 0x00008800ff027b82 */ /* 0x000ea20000000a00 */
[----:B------:R-:W-:Y:S02]  /*0030*/  CS2R R12, SRZ ;  /* 0x00000000000c7805 */ /* 0x000fe4000001ff00 */
[----:B------:R-:W-:Y:S01]  /*0040*/  CS2R R14, SRZ ;  /* 0x00000000000e7805 */ /* 0x000fe2000001ff00 */
[----:B------:R-:W3:Y:S01]  /*0050*/  S2R R7, SR_CTAID.X ;  /* 0x0000000000077919 */ /* 0x000ee20000002500 */
[----:B------:R-:W-:Y:S01]  /*0060*/  ULDC.64 UR4, c[0x0][0x208] ;  /* 0x0000820000047ab9 */ /* 0x000fe20000000a00 */
[----:B------:R-:W-:Y:S02]  /*0070*/  CS2R R16, SRZ ;  /* 0x0000000000107805 */ /* 0x000fe4000001ff00 */
[----:B------:R-:W-:Y:S01]  /*0080*/  CS2R R18, SRZ ;  /* 0x0000000000127805 */ /* 0x000fe2000001ff00 */
[----:B------:R-:W4:Y:S08]  /*0090*/  LDC.64 R26, c[0x0][0x210] ;  /* 0x00008400ff1a7b82 */ /* 0x000f300000000a00 */
[----:B------:R-:W5:Y:S01]  /*00a0*/  LDC.64 R32, c[0x0][0x218] ;  /* 0x00008600ff207b82 */ /* 0x000f620000000a00 */
[----:B-1----:R-:W-:-:S04]  /*00b0*/  SHF.L.U32 R0, R0, 0x2, RZ ;  /* 0x0000000200007819 */ /* 0x002fc800000006ff */
[----:B------:R-:W-:-:S04]  /*00c0*/  LOP3.LUT R0, R0, 0x1fc, RZ, 0xc0, !PT ;  /* 0x000001fc00007812 */ /* 0x000fc800078ec0ff */
[----:B---3--:R-:W-:-:S04]  /*00d0*/  LEA R7, R7, R0, 0xa ;  /* 0x0000000007077211 */ /* 0x008fc800078e50ff */
[C---:B------:R-:W-:Y:S01]  /*00e0*/  ISETP.GE.AND P1, PT, R7.reuse, 0x36300, PT ;  /* 0x000363000700780c */ /* 0x040fe20003f26270 */
[----:B------:R-:W-:Y:S01]  /*00f0*/  IMAD.HI R0, R7, 0x2aaaaaab, RZ ;  /* 0x2aaaaaab07007827 */ /* 0x000fe200078e02ff */
[----:B------:R-:W-:-:S04]  /*0100*/  IADD3 R24, R7, 0x200, RZ ;  /* 0x0000020007187810 */ /* 0x000fc80007ffe0ff */
[----:B------:R-:W-:-:S04]  /*0110*/  SHF.R.U32.HI R5, RZ, 0x1f, R0 ;  /* 0x0000001fff057819 */ /* 0x000fc80000011600 */
[----:B------:R-:W-:Y:S01]  /*0120*/  LEA.HI R22, R0, R5, RZ, 0x1b ;  /* 0x0000000500167211 */ /* 0x000fe200078fd8ff */
[----:B------:R-:W-:-:S04]  /*0130*/  IMAD.HI R0, R24, 0x2aaaaaab, RZ ;  /* 0x2aaaaaab18007827 */ /* 0x000fc800078e02ff */
[----:B------:R-:W-:-:S04]  /*0140*/  IMAD R22, R22, -0xc0, R7 ;  /* 0xffffff4016167824 */ /* 0x000fc800078e0207 */
[----:B--2---:R-:W-:-:S05]  /*0150*/  IMAD.WIDE R4, R22, 0x4, R2 ;  /* 0x0000000416047825 */ /* 0x004fca00078e0202 */
[----:B------:R1:W2:Y:S01]  /*0160*/  @!P1 LDG.E.EL.128 R12, desc[UR4][R4.64] ;  /* 0x00000004040c9981 */ /* 0x0002a2000c2e1d00 */
[----:B------:R-:W-:Y:S02]  /*0170*/  SHF.R.U32.HI R9, RZ, 0x1f, R0 ;  /* 0x0000001fff097819 */ /* 0x000fe40000011600 */
[----:B------:R-:W-:Y:S02]  /*0180*/  ISETP.GE.AND P0, PT, R24, 0x36300, PT ;  /* 0x000363001800780c */ /* 0x000fe40003f06270 */
[----:B------:R-:W-:-:S05]  /*0190*/  LEA.HI R9, R0, R9, RZ, 0x1b ;  /* 0x0000000900097211 */ /* 0x000fca00078fd8ff */
[----:B------:R-:W-:-:S04]  /*01a0*/  IMAD R24, R9, -0xc0, R24 ;  /* 0xffffff4009187824 */ /* 0x000fc800078e0218 */
[----:B------:R-:W-:-:S05]  /*01b0*/  IMAD.WIDE R2, R24, 0x4, R2 ;  /* 0x0000000418027825 */ /* 0x000fca00078e0202 */
[----:B------:R3:W3:Y:S01]  /*01c0*/  @!P0 LDG.E.EL.128 R16, desc[UR4][R2.64] ;  /* 0x0000000402108981 */ /* 0x0006e2000c2e1d00 */
[----:B------:R-:W-:Y:S01]  /*01d0*/  HFMA2.MMA R0, -RZ, RZ, 1.625, 0 ;  /* 0x3e800000ff007435 */ /* 0x000fe200000001ff */
[----:B----4-:R-:W-:Y:S01]  /*01e0*/  IMAD.WIDE R26, R7, 0x4, R26 ;  /* 0x00000004071a7825 */ /* 0x010fe200078e021a */
[----:B-1----:R-:W-:Y:S02]  /*01f0*/  CS2R R4, SRZ ;  /* 0x0000000000047805 */ /* 0x002fe4000001ff00 */
[----:B------:R-:W-:Y:S02]  /*0200*/  CS2R R6, SRZ ;  /* 0x0000000000067805 */ /* 0x000fe4000001ff00 */
[----:B------:R-:W-:Y:S01]  /*0210*/  CS2R R8, SRZ ;  /* 0x0000000000087805 */ /* 0x000fe2000001ff00 */
[----:B-----5:R-:W-:Y:S01]  /*0220*/  IMAD.WIDE R20, R24, 0x4, R32 ;  /* 0x0000000418147825 */ /* 0x020fe200078e0220 */
[----:B------:R-:W-:-:S04]  /*0230*/  CS2R R10, SRZ ;  /* 0x00000000000a7805 */ /* 0x000fc8000001ff00 */
[----:B------:R1:W4:Y:S04]  /*0240*/  @!P0 LDG.E.EL.128 R4, desc[UR4][R20.64] ;  /* 0x0000000414048981 */ /* 0x000328000c2e1d00 */
[----:B------:R-:W4:Y:S01]  /*0250*/  @!P0 LDG.E.128 R8, desc[UR4][R26.64+0x800] ;  /* 0x000800041a088981 */ /* 0x000f22000c1e1d00 */
[----:B------:R-:W-:-:S04]  /*0260*/  IMAD.WIDE R32, R22, 0x4, R32 ;  /* 0x0000000416207825 */ /* 0x000fc800078e0220 */
[----:B--2---:R-:W-:Y:S01]  /*0270*/  FADD R12, R12, 0.0010000000474974513054 ;  /* 0x3a83126f0c0c7421 */ /* 0x004fe20000000000 */
[----:B---3--:R-:W-:Y:S01]  /*0280*/  FADD R3, R13, 0.0010000000474974513054 ;  /* 0x3a83126f0d037421 */ /* 0x008fe20000000000 */
[----:B------:R-:W-:Y:S01]  /*0290*/  FADD R13, R14, 0.0010000000474974513054 ;  /* 0x3a83126f0e0d7421 */ /* 0x000fe20000000000 */
[----:B------:R-:W-:Y:S01]  /*02a0*/  FADD R14, R15, 0.0010000000474974513054 ;  /* 0x3a83126f0f0e7421 */ /* 0x000fe20000000000 */
[----:B------:R-:W2:Y:S08]  /*02b0*/  MUFU.SQRT R2, R12 ;  /* 0x0000000c00027308 */ /* 0x000eb00000002000 */
[----:B------:R-:W3:Y:S01]  /*02c0*/  MUFU.SQRT R13, R13 ;  /* 0x0000000d000d7308 */ /* 0x000ee20000002000 */
[----:B--2---:R-:W-:-:S07]  /*02d0*/  FSETP.GT.AND P5, PT, R2, 8.50705917302346158658e+37, PT ;  /* 0x7e8000000200780b */ /* 0x004fce0003fa4000 */
[----:B------:R-:W2:Y:S01]  /*02e0*/  MUFU.SQRT R3, R3 ;  /* 0x0000000300037308 */ /* 0x000ea20000002000 */
[----:B------:R-:W-:Y:S01]  /*02f0*/  FADD R16, R16, 0.0010000000474974513054 ;  /* 0x3a83126f10107421 */ /* 0x000fe20000000000 */
[----:B------:R-:W-:Y:S01]  /*0300*/  FSETP.GEU.AND P2, PT, R2, 1.175494350822287508e-38, PT ;  /* 0x008000000200780b */ /* 0x000fe20003f4e000 */
[----:B------:R-:W-:Y:S01]  /*0310*/  FADD R17, R17, 0.0010000000474974513054 ;  /* 0x3a83126f11117421 */ /* 0x000fe20000000000 */
[----:B-1----:R-:W-:Y:S01]  /*0320*/  FSEL R20, R0, 1, P5 ;  /* 0x3f80000000147808 */ /* 0x002fe20002800000 */
[----:B------:R-:W-:Y:S01]  /*0330*/  FADD R18, R18, 0.0010000000474974513054 ;  /* 0x3a83126f12127421 */ /* 0x000fe20000000000 */
[----:B------:R-:W-:Y:S01]  /*0340*/  FADD R19, R19, 0.0010000000474974513054 ;  /* 0x3a83126f13137421 */ /* 0x000fe20000000000 */
[C---:B---3--:R-:W-:Y:S01]  /*0350*/  FSETP.GT.AND P6, PT, R13.reuse, 8.50705917302346158658e+37, PT ;  /* 0x7e8000000d00780b */ /* 0x048fe20003fc4000 */
[----:B------:R-:W1:Y:S03]  /*0360*/  MUFU.SQRT R14, R14 ;  /* 0x0000000e000e7308 */ /* 0x000e660000002000 */
[----:B------:R-:W-:Y:S01]  /*0370*/  FSEL R21, R0, 1, P6 ;  /* 0x3f80000000157808 */ /* 0x000fe20003000000 */
[----:B------:R-:W-:Y:S01]  /*0380*/  @P5 FMUL R2, R2, 0.25 ;  /* 0x3e80000002025820 */ /* 0x000fe20000400000 */
[----:B------:R-:W-:Y:S01]  /*0390*/  FSETP.GEU.AND P5, PT, R13, 1.175494350822287508e-38, PT ;  /* 0x008000000d00780b */ /* 0x000fe20003fae000 */
[----:B----4-:R-:W-:Y:S01]  /*03a0*/  FADD R7, -R7, R11 ;  /* 0x0000000b07077221 */ /* 0x010fe20000000100 */
[C---:B--2---:R-:W-:Y:S01]  /*03b0*/  FSETP.GT.AND P3, PT, R3.reuse, 8.50705917302346158658e+37, PT ;  /* 0x7e8000000300780b */ /* 0x044fe20003f64000 */
[----:B------:R-:W2:Y:S01]  /*03c0*/  MUFU.SQRT R15, R16 ;  /* 0x00000010000f7308 */ /* 0x000ea20000002000 */
[----:B------:R-:W-:Y:S01]  /*03d0*/  FSETP.GEU.AND P4, PT, R3, 1.175494350822287508e-38, PT ;  /* 0x008000000300780b */ /* 0x000fe20003f8e000 */
[----:B------:R-:W-:Y:S01]  /*03e0*/  @!P2 FMUL R2, R2, 16777216 ;  /* 0x4b8000000202a820 */ /* 0x000fe20000400000 */
[----:B------:R-:W-:Y:S01]  /*03f0*/  @!P2 FMUL R20, R20, 16777216 ;  /* 0x4b8000001414a820 */ /* 0x000fe20000400000 */
[----:B------:R-:W-:Y:S01]  /*0400*/  @P6 FMUL R13, R13, 0.25 ;  /* 0x3e8000000d0d6820 */ /* 0x000fe20000400000 */
[----:B-1----:R-:W-:-:S03]  /*0410*/  FSETP.GT.AND P2, PT, R14, 8.50705917302346158658e+37, PT ;  /* 0x7e8000000e00780b */ /* 0x002fc60003f44000 */
[----:B------:R1:W3:Y:S02]  /*0420*/  MUFU.SQRT R12, R17 ;  /* 0x00000011000c7308 */ /* 0x0002e40000002000 */
[----:B------:R-:W-:Y:S01]  /*0430*/  @!P5 FMUL R13, R13, 16777216 ;  /* 0x4b8000000d0dd820 */ /* 0x000fe20000400000 */
[----:B------:R-:W-:Y:S01]  /*0440*/  @!P5 FMUL R21, R21, 16777216 ;  /* 0x4b8000001515d820 */ /* 0x000fe20000400000 */
[----:B------:R-:W-:Y:S01]  /*0450*/  @P3 FMUL R3, R3, 0.25 ;  /* 0x3e80000003033820 */ /* 0x000fe20000400000 */
[C---:B------:R-:W-:Y:S02]  /*0460*/  FSEL R29, R0.reuse, 1, P2 ;  /* 0x3f800000001d7808 */ /* 0x040fe40001000000 */
[----:B--2---:R-:W-:Y:S01]  /*0470*/  FSETP.GT.AND P5, PT, R15, 8.50705917302346158658e+37, PT ;  /* 0x7e8000000f00780b */ /* 0x004fe20003fa4000 */
[----:B------:R-:W2:Y:S01]  /*0480*/  MUFU.SQRT R23, R18 ;  /* 0x0000001200177308 */ /* 0x000ea20000002000 */
[----:B-1----:R-:W-:Y:S01]  /*0490*/  FSEL R17, R0, 1, P3 ;  /* 0x3f80000000117808 */ /* 0x002fe20001800000 */
[----:B------:R-:W-:Y:S01]  /*04a0*/  @!P4 FMUL R3, R3, 16777216 ;  /* 0x4b8000000303c820 */ /* 0x000fe20000400000 */
[C---:B------:R-:W-:Y:S01]  /*04b0*/  FSETP.GEU.AND P3, PT, R14.reuse, 1.175494350822287508e-38, PT ;  /* 0x008000000e00780b */ /* 0x040fe20003f6e000 */
[----:B------:R-:W-:-:S02]  /*04c0*/  @P2 FMUL R14, R14, 0.25 ;  /* 0x3e8000000e0e2820 */ /* 0x000fc40000400000 */
[----:B------:R-:W-:Y:S01]  /*04d0*/  @!P4 FMUL R17, R17, 16777216 ;  /* 0x4b8000001111c820 */ /* 0x000fe20000400000 */
[C---:B------:R-:W-:Y:S01]  /*04e0*/  FSETP.GEU.AND P4, PT, R15.reuse, 1.175494350822287508e-38, PT ;  /* 0x008000000f00780b */ /* 0x040fe20003f8e000 */
[----:B------:R-:W1:Y:S01]  /*04f0*/  MUFU.RCP R28, R13 ;  /* 0x0000000d001c7308 */ /* 0x000e620000001000 */
[C---:B---3--:R-:W-:Y:S02]  /*0500*/  FSETP.GT.AND P6, PT, R12.reuse, 8.50705917302346158658e+37, PT ;  /* 0x7e8000000c00780b */ /* 0x048fe40003fc4000 */
[----:B------:R-:W-:Y:S01]  /*0510*/  FSETP.GEU.AND P2, PT, R12, 1.175494350822287508e-38, PT ;  /* 0x008000000c00780b */ /* 0x000fe20003f4e000 */
[----:B------:R-:W-:-:S04]  /*0520*/  @P5 FMUL R15, R15, 0.25 ;  /* 0x3e8000000f0f5820 */ /* 0x000fc80000400000 */
[----:B------:R-:W3:Y:S01]  /*0530*/  MUFU.SQRT R13, R19 ;  /* 0x00000013000d7308 */ /* 0x000ee20000002000 */
[----:B------:R-:W-:Y:S01]  /*0540*/  @!P3 FMUL R14, R14, 16777216 ;  /* 0x4b8000000e0eb820 */ /* 0x000fe20000400000 */
[----:B------:R-:W-:Y:S01]  /*0550*/  @!P3 FMUL R29, R29, 16777216 ;  /* 0x4b8000001d1db820 */ /* 0x000fe20000400000 */
[----:B--2---:R-:W-:Y:S01]  /*0560*/  FSETP.GT.AND P3, PT, R23, 8.50705917302346158658e+37, PT ;  /* 0x7e8000001700780b */ /* 0x004fe20003f64000 */
[----:B------:R-:W-:Y:S02]  /*0570*/  @!P4 FMUL R15, R15, 16777216 ;  /* 0x4b8000000f0fc820 */ /* 0x000fe40000400000 */
[----:B------:R-:W-:Y:S01]  /*0580*/  @P6 FMUL R12, R12, 0.25 ;  /* 0x3e8000000c0c6820 */ /* 0x000fe20000400000 */
[----:B-1----:R-:W-:Y:S01]  /*0590*/  FMUL R28, R28, R21 ;  /* 0x000000151c1c7220 */ /* 0x002fe20000400000 */
[----:B------:R1:W2:Y:S02]  /*05a0*/  MUFU.RCP R25, R2 ;  /* 0x0000000200197308 */ /* 0x0002a40000001000 */
[----:B------:R-:W-:-:S06]  /*05b0*/  @!P2 FMUL R12, R12, 16777216 ;  /* 0x4b8000000c0ca820 */ /* 0x000fcc0000400000 */
[----:B------:R4:W5:Y:S01]  /*05c0*/  MUFU.RCP R30, R3 ;  /* 0x00000003001e7308 */ /* 0x0009620000001000 */
[----:B-1----:R-:W-:Y:S02]  /*05d0*/  FSEL R2, R0, 1, P5 ;  /* 0x3f80000000027808 */ /* 0x002fe40002800000 */
[C---:B------:R-:W-:Y:S01]  /*05e0*/  FSETP.GEU.AND P5, PT, R23.reuse, 1.175494350822287508e-38, PT ;  /* 0x008000001700780b */ /* 0x040fe20003fae000 */
[----:B------:R-:W-:Y:S02]  /*05f0*/  @P3 FMUL R23, R23, 0.25 ;  /* 0x3e80000017173820 */ /* 0x000fe40000400000 */
[----:B------:R-:W-:Y:S01]  /*0600*/  @!P4 FMUL R2, R2, 16777216 ;  /* 0x4b8000000202c820 */ /* 0x000fe20000400000 */
[----:B---3--:R-:W-:Y:S01]  /*0610*/  FSETP.GT.AND P4, PT, R13, 8.50705917302346158658e+37, PT ;  /* 0x7e8000000d00780b */ /* 0x008fe20003f84000 */
[----:B------:R-:W1:Y:S01]  /*0620*/  MUFU.RCP R14, R14 ;  /* 0x0000000e000e7308 */ /* 0x000e620000001000 */
[----:B----4-:R-:W-:Y:S01]  /*0630*/  FSEL R3, R0, 1, P6 ;  /* 0x3f80000000037808 */ /* 0x010fe20003000000 */
[----:B--2---:R-:W-:Y:S01]  /*0640*/  FMUL R25, R25, R20 ;  /* 0x0000001419197220 */ /* 0x004fe20000400000 */
[----:B------:R-:W-:-:S03]  /*0650*/  FSETP.GEU.AND P6, PT, R13, 1.175494350822287508e-38, PT ;  /* 0x008000000d00780b */ /* 0x000fc60003fce000 */
[----:B------:R-:W-:Y:S01]  /*0660*/  @!P2 FMUL R3, R3, 16777216 ;  /* 0x4b8000000303a820 */ /* 0x000fe20000400000 */
[----:B-----5:R-:W-:Y:S01]  /*0670*/  FMUL R30, R30, R17 ;  /* 0x000000111e1e7220 */ /* 0x020fe20000400000 */
[----:B------:R-:W2:Y:S01]  /*0680*/  MUFU.RCP R15, R15 ;  /* 0x0000000f000f7308 */ /* 0x000ea20000001000 */
[----:B------:R-:W-:-:S03]  /*0690*/  @!P5 FMUL R23, R23, 16777216 ;  /* 0x4b8000001717d820 */ /* 0x000fc60000400000 */
[----:B------:R-:W-:Y:S01]  /*06a0*/  @P4 FMUL R13, R13, 0.25 ;  /* 0x3e8000000d0d4820 */ /* 0x000fe20000400000 */
[----:B-1----:R-:W-:-:S03]  /*06b0*/  FMUL R29, R14, R29 ;  /* 0x0000001d0e1d7220 */ /* 0x002fc60000400000 */
[----:B------:R-:W-:Y:S01]  /*06c0*/  @!P6 FMUL R13, R13, 16777216 ;  /* 0x4b8000000d0de820 */ /* 0x000fe20000400000 */
[----:B------:R-:W1:Y:S01]  /*06d0*/  MUFU.RCP R12, R12 ;  /* 0x0000000c000c7308 */ /* 0x000e620000001000 */
[C---:B------:R-:W-:Y:S01]  /*06e0*/  FSEL R14, R0.reuse, 1, P3 ;  /* 0x3f800000000e7808 */ /* 0x040fe20001800000 */
[----:B--2---:R-:W-:Y:S01]  /*06f0*/  FMUL R2, R15, R2 ;  /* 0x000000020f027220 */ /* 0x004fe20000400000 */
[----:B------:R-:W-:-:S05]  /*0700*/  FSEL R15, R0, 1, P4 ;  /* 0x3f800000000f7808 */ /* 0x000fca0002000000 */
[----:B------:R-:W2:Y:S01]  /*0710*/  MUFU.RCP R23, R23 ;  /* 0x0000001700177308 */ /* 0x000ea20000001000 */
[----:B------:R-:W-:Y:S01]  /*0720*/  @!P5 FMUL R14, R14, 16777216 ;  /* 0x4b8000000e0ed820 */ /* 0x000fe20000400000 */
[----:B------:R-:W-:Y:S01]  /*0730*/  @!P6 FMUL R15, R15, 16777216 ;  /* 0x4b8000000f0fe820 */ /* 0x000fe20000400000 */
[----:B------:R-:W-:Y:S02]  /*0740*/  CS2R R16, SRZ ;  /* 0x0000000000107805 */ /* 0x000fe4000001ff00 */
[----:B------:R-:W-:Y:S01]  /*0750*/  CS2R R18, SRZ ;  /* 0x0000000000127805 */ /* 0x000fe2000001ff00 */
[----:B-1----:R-:W-:Y:S02]  /*0760*/  FMUL R0, R12, R3 ;  /* 0x000000030c007220 */ /* 0x002fe40000400000 */
[----:B------:R1:W3:Y:S01]  /*0770*/  MUFU.RCP R20, R13 ;  /* 0x0000000d00147308 */ /* 0x0002e20000001000 */
[----:B------:R-:W-:Y:S02]  /*0780*/  FADD R3, -R4, R8 ;  /* 0x0000000804037221 */ /* 0x000fe40000000100 */
[----:B------:R-:W4:Y:S01]  /*0790*/  @!P1 LDG.E.128 R16, desc[UR4][R26.64] ;  /* 0x000000041a109981 */ /* 0x000f22000c1e1d00 */
[----:B--2---:R-:W-:Y:S01]  /*07a0*/  FMUL R23, R23, R14 ;  /* 0x0000000e17177220 */ /* 0x004fe20000400000 */
[----:B-1----:R-:W-:Y:S01]  /*07b0*/  CS2R R12, SRZ ;  /* 0x00000000000c7805 */ /* 0x002fe2000001ff00 */
[----:B---3--:R-:W-:Y:S01]  /*07c0*/  FMUL R20, R20, R15 ;  /* 0x0000000f14147220 */ /* 0x008fe20000400000 */
[----:B------:R-:W-:-:S06]  /*07d0*/  CS2R R14, SRZ ;  /* 0x00000000000e7805 */ /* 0x000fcc000001ff00 */
[----:B------:R1:W4:Y:S01]  /*07e0*/  @!P1 LDG.E.EL.128 R12, desc[UR4][R32.64] ;  /* 0x00000004200c9981 */ /* 0x000322000c2e1d00 */
[----:B------:R-:W-:Y:S01]  /*07f0*/  FADD R21, -R5, R9 ;  /* 0x0000000905157221 */ /* 0x000fe20000000100 */
[----:B------:R-:W-:Y:S01]  /*0800*/  FADD R6, -R6, R10 ;  /* 0x0000000a06067221 */ /* 0x000fe20000000100 */
[----:B------:R-:W2:Y:S08]  /*0810*/  LDC.64 R8, c[0x0][0x228] ;  /* 0x00008a00ff087b82 */ /* 0x000eb00000000a00 */
[----:B------:R-:W3:Y:S01]  /*0820*/  LDC.64 R10, c[0x0][0x230] ;  /* 0x00008c00ff0a7b82 */ /* 0x000ee20000000a00 */
[----:B------:R-:W-:Y:S01]  /*0830*/  FMUL R20, R20, R7 ;  /* 0x0000000714147220 */ /* 0x000fe20000400000 */
[----:B------:R-:W-:Y:S01]  /*0840*/  FMUL R23, R23, R6 ;  /* 0x0000000617177220 */ /* 0x000fe20000400000 */
[----:B------:R-:W-:Y:S01]  /*0850*/  CS2R R6, SRZ ;  /* 0x0000000000067805 */ /* 0x000fe2000001ff00 */
[----:B---3--:R-:W-:-:S04]  /*0860*/  IMAD.WIDE R34, R22, 0x4, R10 ;  /* 0x0000000416227825 */ /* 0x008fc800078e020a */
[----:B-1----:R-:W-:Y:S01]  /*0870*/  IMAD.WIDE R32, R24, 0x4, R10 ;  /* 0x0000000418207825 */ /* 0x002fe200078e020a */
[----:B------:R-:W-:-:S03]  /*0880*/  CS2R R10, SRZ ;  /* 0x00000000000a7805 */ /* 0x000fc6000001ff00 */
[----:B----4-:R-:W-:Y:S01]  /*0890*/  FADD R4, -R15, R19 ;  /* 0x000000130f047221 */ /* 0x010fe20000000100 */
[----:B------:R-:W-:Y:S01]  /*08a0*/  FADD R5, -R14, R18 ;  /* 0x000000120e057221 */ /* 0x000fe20000000100 */
[----:B------:R-:W-:Y:S01]  /*08b0*/  FADD R17, -R13, R17 ;  /* 0x000000110d117221 */ /* 0x000fe20000000100 */
[----:B------:R-:W-:Y:S01]  /*08c0*/  FADD R12, -R12, R16 ;  /* 0x000000100c0c7221 */ /* 0x000fe20000000100 */
[----:B------:R-:W-:Y:S01]  /*08d0*/  FMUL R16, R29, R4 ;  /* 0x000000041d107220 */ /* 0x000fe20000400000 */
[----:B------:R-:W-:Y:S01]  /*08e0*/  FMUL R13, R28, R5 ;  /* 0x000000051c0d7220 */ /* 0x000fe20000400000 */
[----:B--2---:R-:W-:Y:S01]  /*08f0*/  IMAD.WIDE R18, R22, 0x4, R8 ;  /* 0x0000000416127825 */ /* 0x004fe200078e0208 */
[----:B------:R-:W-:-:S03]  /*0900*/  CS2R R4, SRZ ;  /* 0x0000000000047805 */ /* 0x000fc6000001ff00 */
[----:B------:R-:W-:Y:S01]  /*0910*/  IMAD.WIDE R28, R24, 0x4, R8 ;  /* 0x00000004181c7825 */ /* 0x000fe200078e0208 */
[----:B------:R-:W-:Y:S02]  /*0920*/  CS2R R8, SRZ ;  /* 0x0000000000087805 */ /* 0x000fe4000001ff00 */
[----:B------:R1:W2:Y:S04]  /*0930*/  @!P1 LDG.E.EL.128 R4, desc[UR4][R18.64] ;  /* 0x0000000412049981 */ /* 0x0002a8000c2e1d00 */
[----:B------:R-:W2:Y:S01]  /*0940*/  @!P1 LDG.E.EL.128 R8, desc[UR4][R34.64] ;  /* 0x0000000422089981 */ /* 0x000ea2000c2e1d00 */
[----:B------:R-:W-:Y:S01]  /*0950*/  FMUL R30, R30, R17 ;  /* 0x000000111e1e7220 */ /* 0x000fe20000400000 */
[----:B------:R-:W-:Y:S01]  /*0960*/  FMUL R25, R25, R12 ;  /* 0x0000000c19197220 */ /* 0x000fe20000400000 */
[----:B------:R-:W-:-:S02]  /*0970*/  CS2R R14, SRZ ;  /* 0x00000000000e7805 */ /* 0x000fc4000001ff00 */
[----:B-1----:R-:W-:Y:S01]  /*0980*/  CS2R R18, SRZ ;  /* 0x0000000000127805 */ /* 0x002fe2000001ff00 */
[----:B--2---:R-:W-:Y:S01]  /*0990*/  FFMA R6, R13, R6, R10 ;  /* 0x000000060d067223 */ /* 0x004fe2000000000a */
[----:B------:R-:W-:Y:S01]  /*09a0*/  FFMA R7, R16, R7, R11 ;  /* 0x0000000710077223 */ /* 0x000fe2000000000b */
[----:B------:R-:W-:Y:S02]  /*09b0*/  CS2R R12, SRZ ;  /* 0x00000000000c7805 */ /* 0x000fe4000001ff00 */
[----:B------:R-:W-:-:S04]  /*09c0*/  CS2R R16, SRZ ;  /* 0x0000000000107805 */ /* 0x000fc8000001ff00 */
[----:B------:R-:W2:Y:S04]  /*09d0*/  @!P0 LDG.E.EL.128 R12, desc[UR4][R28.64] ;  /* 0x000000041c0c8981 */ /* 0x000ea8000c2e1d00 */
[----:B------:R-:W2:Y:S01]  /*09e0*/  @!P0 LDG.E.EL.128 R16, desc[UR4][R32.64] ;  /* 0x0000000420108981 */ /* 0x000ea2000c2e1d00 */
[----:B------:R-:W-:Y:S01]  /*09f0*/  FFMA R5, R30, R5, R9 ;  /* 0x000000051e057223 */ /* 0x000fe20000000009 */
[----:B------:R-:W-:Y:S01]  /*0a00*/  FFMA R4, R25, R4, R8 ;  /* 0x0000000419047223 */ /* 0x000fe20000000008 */
[----:B------:R-:W-:Y:S01]  /*0a10*/  FSETP.GEU.AND P2, PT, R7, RZ, PT ;  /* 0x000000ff0700720b */ /* 0x000fe20003f4e000 */
[----:B------:R-:W-:Y:S01]  /*0a20*/  FMUL R0, R0, R21 ;  /* 0x0000001500007220 */ /* 0x000fe20000400000 */
[----:B------:R-:W-:Y:S01]  /*0a30*/  FSETP.GEU.AND P3, PT, R6, RZ, PT ;  /* 0x000000ff0600720b */ /* 0x000fe20003f6e000 */
[----:B------:R-:W-:Y:S01]  /*0a40*/  FMUL R3, R2, R3 ;  /* 0x0000000302037220 */ /* 0x000fe20000400000 */
[----:B------:R-:W-:-:S02]  /*0a50*/  FSETP.GEU.AND P4, PT, R5, RZ, PT ;  /* 0x000000ff0500720b */ /* 0x000fc40003f8e000 */
[----:B------:R-:W-:Y:S02]  /*0a60*/  FSETP.GEU.AND P5, PT, R4, RZ, PT ;  /* 0x000000ff0400720b */ /* 0x000fe40003fae000 */
[----:B------:R-:W-:Y:S02]  /*0a70*/  SEL R7, R7, RZ, P2 ;  /* 0x000000ff07077207 */ /* 0x000fe40001000000 */
[----:B------:R-:W-:Y:S02]  /*0a80*/  SEL R6, R6, RZ, P3 ;  /* 0x000000ff06067207 */ /* 0x000fe40001800000 */
[----:B------:R-:W-:Y:S02]  /*0a90*/  SEL R5, R5, RZ, P4 ;  /* 0x000000ff05057207 */ /* 0x000fe40002000000 */
[----:B------:R-:W-:-:S05]  /*0aa0*/  SEL R4, R4, RZ, P5 ;  /* 0x000000ff04047207 */ /* 0x000fca0002800000 */
[----:B------:R1:W-:Y:S01]  /*0ab0*/  @!P1 STG.E.128 desc[UR4][R26.64], R4 ;  /* 0x000000041a009986 */ /* 0x0003e2000c101d04 */
[----:B--2---:R-:W-:Y:S01]  /*0ac0*/  FFMA R15, R20, R15, R19 ;  /* 0x0000000f140f7223 */ /* 0x004fe20000000013 */
[----:B------:R-:W-:Y:S01]  /*0ad0*/  FFMA R14, R23, R14, R18 ;  /* 0x0000000e170e7223 */ /* 0x000fe20000000012 */
[----:B------:R-:W-:Y:S01]  /*0ae0*/  FFMA R0, R0, R13, R17 ;  /* 0x0000000d00007223 */ /* 0x000fe20000000011 */
[----:B------:R-:W-:Y:S02]  /*0af0*/  FFMA R3, R3, R12, R16 ;  /* 0x0000000c03037223 */ /* 0x000fe40000000010 */
[----:B------:R-:W-:Y:S02]  /*0b00*/  FSETP.GEU.AND P1, PT, R15, RZ, PT ;  /* 0x000000ff0f00720b */ /* 0x000fe40003f2e000 */
[----:B------:R-:W-:Y:S02]  /*0b10*/  FSETP.GEU.AND P2, PT, R14, RZ, PT ;  /* 0x000000ff0e00720b */ /* 0x000fe40003f4e000 */
[----:B------:R-:W-:-:S02]  /*0b20*/  FSETP.GEU.AND P3, PT, R0, RZ, PT ;  /* 0x000000ff0000720b */ /* 0x000fc40003f6e000 */
[----:B------:R-:W-:Y:S02]  /*0b30*/  FSETP.GEU.AND P4, PT, R3, RZ, PT ;  /* 0x000000ff0300720b */ /* 0x000fe40003f8e000 */
[----:B------:R-:W-:Y:S02]  /*0b40*/  SEL R15, R15, RZ, P1 ;  /* 0x000000ff0f0f7207 */ /* 0x000fe40000800000 */
[----:B------:R-:W-:Y:S02]  /*0b50*/  SEL R14, R14, RZ, P2 ;  /* 0x000000ff0e0e7207 */ /* 0x000fe40001000000 */
[----:B------:R-:W-:Y:S02]  /*0b60*/  SEL R13, R0, RZ, P3 ;  /* 0x000000ff000d7207 */ /* 0x000fe40001800000 */
[----:B------:R-:W-:Y:S01]  /*0b70*/  SEL R12, R3, RZ, P4 ;  /* 0x000000ff030c7207 */ /* 0x000fe20002000000 */
[----:B-1----:R-:W-:Y:S06]  /*0b80*/  @P0 EXIT ;  /* 0x000000000000094d */ /* 0x002fec0003800000 */
[----:B------:R-:W-:Y:S01]  /*0b90*/  STG.E.128 desc[UR4][R26.64+0x800], R12 ;  /* 0x0008000c1a007986 */ /* 0x000fe2000c101d04 */
[----:B------:R-:W-:Y:S05]  /*0ba0*/  EXIT ;  /* 0x000000000000794d */ /* 0x000fea0003800000 */
.L_x_0:
[----:B------:R-:W-:-:S00]  /*0bb0*/  BRA `(.L_x_0) ;  /* 0xfffffffc00fc7947 */ /* 0x000fc0000383ffff */
[----:B------:R-:W-:-:S00]  /*0bc0*/  NOP ;  /* 0x0000000000007918 */ /* 0x000fc00000000000 */
        /* <DEDUP_REMOVED lines=11> */
.L_x_1:


//--------------------- .nv.global.init           --------------------------
	.section	.nv.global.init,"aw",@progbits
.nv.global.init:
	.type		_$_str,@object
	.size		_$_str,(_$_str_$_2 - _$_str)
_$_str:
        /*0000*/ 	.byte	0x5f, 0x5f, 0x43, 0x55, 0x44, 0x41, 0x5f, 0x46, 0x54, 0x5a, 0x00
	.type		_$_str_$_2,@object
	.size		_$_str_$_2,(.L_1 - _$_str_$_2)
_$_str_$_2:
        /*000b*/ 	.byte	0x5f, 0x5f, 0x43, 0x55, 0x44, 0x41, 0x5f, 0x50, 0x52, 0x45, 0x43, 0x5f, 0x53, 0x51, 0x52, 0x54
        /*001b*/ 	.byte	0x00
.L_1:


//--------------------- .nv.constant0.triton_poi_fused__native_batch_norm_legit_no_training_relu_38 --------------------------
	.section	.nv.constant0.triton_poi_fused__native_batch_norm_legit_no_training_relu_38,"a",@progbits
	.sectionflags	@""
	.align	4
.nv.constant0.triton_poi_fused__native_batch_norm_legit_no_training_relu_38:
	.zero		572
